	.headerflags	@"EF_CUDA_TEXMODE_UNIFIED EF_CUDA_64BIT_ADDRESS EF_CUDA_SM89 EF_CUDA_VIRTUAL_SM(EF_CUDA_SM89)"
	.elftype	@"ET_EXEC"


//--------------------- .nv.info                  --------------------------
	.section	.nv.info,"",@"SHT_CUDA_INFO"
	.align	4


	//----- nvinfo : EIATTR_REGCOUNT
	.align		4
        /*0000*/ 	.byte	0x04, 0x2f
        /*0002*/ 	.short	(.L_1 - .L_0)
	.align		4
.L_0:
        /*0004*/ 	.word	index@(triton__0d1d2de)
        /*0008*/ 	.word	0x00000018


	//----- nvinfo : EIATTR_MAX_STACK_SIZE
	.align		4
.L_1:
        /*000c*/ 	.byte	0x04, 0x23
        /*000e*/ 	.short	(.L_3 - .L_2)
	.align		4
.L_2:
        /*0010*/ 	.word	index@(triton__0d1d2de)
        /*0014*/ 	.word	0x00000000


	//----- nvinfo : EIATTR_MIN_STACK_SIZE
	.align		4
.L_3:
        /*0018*/ 	.byte	0x04, 0x12
        /*001a*/ 	.short	(.L_5 - .L_4)
	.align		4
.L_4:
        /*001c*/ 	.word	index@(triton__0d1d2de)
        /*0020*/ 	.word	0x00000000


	//----- nvinfo : EIATTR_FRAME_SIZE
	.align		4
.L_5:
        /*0024*/ 	.byte	0x04, 0x11
        /*0026*/ 	.short	(.L_7 - .L_6)
	.align		4
.L_6:
        /*0028*/ 	.word	index@(triton__0d1d2de)
        /*002c*/ 	.word	0x00000000
.L_7:


//--------------------- .nv.info.triton__0d1d2de  --------------------------
	.section	.nv.info.triton__0d1d2de,"",@"SHT_CUDA_INFO"
	.align	4


	//----- nvinfo : EIATTR_CUDA_API_VERSION
	.align		4
        /*0000*/ 	.byte	0x04, 0x37
        /*0002*/ 	.short	(.L_9 - .L_8)
.L_8:
        /*0004*/ 	.word	0x0000007b


	//----- nvinfo : EIATTR_PARAM_CBANK
	.align		4
.L_9:
        /*0008*/ 	.byte	0x04, 0x0a
        /*000a*/ 	.short	(.L_11 - .L_10)
	.align		4
.L_10:
        /*000c*/ 	.word	index@(.nv.constant0.triton__0d1d2de)
        /*0010*/ 	.short	0x0160
        /*0012*/ 	.short	0x0014


	//----- nvinfo : EIATTR_CBANK_PARAM_SIZE
	.align		4
.L_11:
        /*0014*/ 	.byte	0x03, 0x19
        /*0016*/ 	.short	0x0014


	//----- nvinfo : EIATTR_KPARAM_INFO
	.align		4
        /*0018*/ 	.byte	0x04, 0x17
        /*001a*/ 	.short	(.L_13 - .L_12)
.L_12:
        /*001c*/ 	.word	0x00000000
        /*0020*/ 	.short	0x0002
        /*0022*/ 	.short	0x0010
        /*0024*/ 	.byte	0x00, 0xf0, 0x11, 0x00


	//----- nvinfo : EIATTR_KPARAM_INFO
	.align		4
.L_13:
        /*0028*/ 	.byte	0x04, 0x17
        /*002a*/ 	.short	(.L_15 - .L_14)
.L_14:
        /*002c*/ 	.word	0x00000000
        /*0030*/ 	.short	0x0001
        /*0032*/ 	.short	0x0008
        /*0034*/ 	.byte	0x00, 0xf0, 0x21, 0x00


	//----- nvinfo : EIATTR_KPARAM_INFO
	.align		4
.L_15:
        /*0038*/ 	.byte	0x04, 0x17
        /*003a*/ 	.short	(.L_17 - .L_16)
.L_16:
        /*003c*/ 	.word	0x00000000
        /*0040*/ 	.short	0x0000
        /*0042*/ 	.short	0x0000
        /*0044*/ 	.byte	0x00, 0xf0, 0x21, 0x00


	//----- nvinfo : EIATTR_MAXREG_COUNT
	.align		4
.L_17:
        /*0048*/ 	.byte	0x03, 0x1b
        /*004a*/ 	.short	0x00ff


	//----- nvinfo : EIATTR_EXIT_INSTR_OFFSETS
	.align		4
        /*004c*/ 	.byte	0x04, 0x1c
        /*004e*/ 	.short	(.L_19 - .L_18)


	//   ....[0]....
.L_18:
        /*0050*/ 	.word	0x000002d0


	//   ....[1]....
        /*0054*/ 	.word	0x000002f0


	//----- nvinfo : EIATTR_MAX_THREADS
	.align		4
.L_19:
        /*0058*/ 	.byte	0x04, 0x05
        /*005a*/ 	.short	(.L_21 - .L_20)
.L_20:
        /*005c*/ 	.word	0x00000080
        /*0060*/ 	.word	0x00000001
        /*0064*/ 	.word	0x00000001
.L_21:


//--------------------- .nv.rel.action            --------------------------
	.section	.nv.rel.action,"",@"SHT_CUDA_RELOCINFO"
	.align	8
	.sectionentsize	8
        /*0000*/ 	.byte	0x73, 0x00, 0x00, 0x00, 0x00, 0x00, 0x00, 0x00, 0x00, 0x00, 0x00, 0x11, 0x25, 0x00, 0x05, 0x36


//--------------------- .nv.constant0.triton__0d1d2de --------------------------
	.section	.nv.constant0.triton__0d1d2de,"a",@progbits
	.align	4
.nv.constant0.triton__0d1d2de:
	.zero		372


//--------------------- .text.triton__0d1d2de     --------------------------
	.section	.text.triton__0d1d2de,"ax",@progbits
	.sectioninfo	@"SHI_REGISTERS=24"
	.align	128
        .global         triton__0d1d2de
        .type           triton__0d1d2de,@function
        .size           triton__0d1d2de,(.L_x_1 - triton__0d1d2de)
        .other          triton__0d1d2de,@"STO_CUDA_ENTRY STV_DEFAULT"
triton__0d1d2de:
.text.triton__0d1d2de:
[----:B------:R-:W-:-:S02]  /*0000*/  MOV R1, c[0x0][0x28] ;  /* 0x00000a0000017a02 */ /* 0x000fc40000000f00 */
[----:B------:R-:W0:Y:S01]  /*0010*/  S2R R0, SR_TID.X ;  /* 0x0000000000007919 */ /* 0x000e220000002100 */
[----:B------:R-:W-:Y:S01]  /*0020*/  MOV R13, 0x2 ;  /* 0x00000002000d7802 */ /* 0x000fe20000000f00 */
[----:B------:R-:W-:Y:S01]  /*0030*/  CS2R R8, SRZ ;  /* 0x0000000000087805 */ /* 0x000fe2000001ff00 */
[----:B------:R-:W-:Y:S01]  /*0040*/  CS2R R10, SRZ ;  /* 0x00000000000a7805 */ /* 0x000fe2000001ff00 */
[----:B------:R-:W1:Y:S01]  /*0050*/  S2R R3, SR_CTAID.X ;  /* 0x0000000000037919 */ /* 0x000e620000002500 */
[----:B------:R-:W-:Y:S01]  /*0060*/  CS2R R4, SRZ ;  /* 0x0000000000047805 */ /* 0x000fe2000001ff00 */
[----:B------:R-:W-:Y:S01]  /*0070*/  ULDC.64 UR4, c[0x0][0x118] ;  /* 0x0000460000047ab9 */ /* 0x000fe20000000a00 */
[----:B0-----:R-:W-:-:S04]  /*0080*/  SHF.L.U32 R0, R0, 0x3, RZ ;  /* 0x0000000300007819 */ /* 0x001fc800000006ff */
[----:B------:R-:W-:-:S04]  /*0090*/  LOP3.LUT R0, R0, 0x3f8, RZ, 0xc0, !PT ;  /* 0x000003f800007812 */ /* 0x000fc800078ec0ff */
[----:B-1----:R-:W-:-:S04]  /*00a0*/  LEA R0, R3, R0, 0xa ;  /* 0x0000000003007211 */ /* 0x002fc800078e50ff */
[C---:B------:R-:W-:Y:S01]  /*00b0*/  ISETP.GE.AND P0, PT, R0.reuse, 0x211600, PT ;  /* 0x002116000000780c */ /* 0x040fe20003f06270 */
[----:B------:R-:W-:Y:S01]  /*00c0*/  IMAD.WIDE R2, R0, R13, c[0x0][0x160] ;  /* 0x0000580000027625 */ /* 0x000fe200078e020d */
[----:B------:R-:W-:-:S03]  /*00d0*/  CS2R R6, SRZ ;  /* 0x0000000000067805 */ /* 0x000fc6000001ff00 */
[----:B------:R-:W-:-:S08]  /*00e0*/  IMAD.WIDE R12, R0, R13, c[0x0][0x168] ;  /* 0x00005a00000c7625 */ /* 0x000fd000078e020d */
[----:B------:R-:W2:Y:S04]  /*00f0*/  @!P0 LDG.E.128 R8, [R2.64] ;  /* 0x0000000402088981 */ /* 0x000ea8000c1e1d00 */
[----:B------:R-:W3:Y:S01]  /*0100*/  @!P0 LDG.E.128 R4, [R12.64] ;  /* 0x000000040c048981 */ /* 0x000ee2000c1e1d00 */
[--C-:B--2---:R-:W-:Y:S02]  /*0110*/  HADD2.F32 R14, -RZ, R9.reuse.H1_H1 ;  /* 0x30000009ff0e7230 */ /* 0x104fe40000004100 */
[----:B------:R-:W-:Y:S02]  /*0120*/  HADD2.F32 R15, -RZ, R9.H0_H0 ;  /* 0x20000009ff0f7230 */ /* 0x000fe40000004100 */
[--C-:B------:R-:W-:Y:S02]  /*0130*/  HADD2.F32 R18, -RZ, R11.reuse.H1_H1 ;  /* 0x3000000bff127230 */ /* 0x100fe40000004100 */
[----:B------:R-:W-:-:S02]  /*0140*/  HADD2.F32 R19, -RZ, R11.H0_H0 ;  /* 0x2000000bff137230 */ /* 0x000fc40000004100 */
[--C-:B---3--:R-:W-:Y:S02]  /*0150*/  HADD2.F32 R9, -RZ, R4.reuse.H1_H1 ;  /* 0x30000004ff097230 */ /* 0x108fe40000004100 */
[----:B------:R-:W-:Y:S02]  /*0160*/  HADD2.F32 R11, -RZ, R4.H0_H0 ;  /* 0x20000004ff0b7230 */ /* 0x000fe40000004100 */
[--C-:B------:R-:W-:Y:S02]  /*0170*/  HADD2.F32 R0, -RZ, R8.reuse.H1_H1 ;  /* 0x30000008ff007230 */ /* 0x100fe40000004100 */
[--C-:B------:R-:W-:Y:S02]  /*0180*/  HADD2.F32 R13, -RZ, R5.reuse.H1_H1 ;  /* 0x30000005ff0d7230 */ /* 0x100fe40000004100 */
[----:B------:R-:W-:Y:S01]  /*0190*/  HADD2.F32 R4, -RZ, R5.H0_H0 ;  /* 0x20000005ff047230 */ /* 0x000fe20000004100 */
[----:B------:R-:W-:Y:S01]  /*01a0*/  FFMA R9, R9, 0.125, R0 ;  /* 0x3e00000009097823 */ /* 0x000fe20000000000 */
[----:B------:R-:W-:Y:S01]  /*01b0*/  HADD2.F32 R8, -RZ, R8.H0_H0 ;  /* 0x20000008ff087230 */ /* 0x000fe20000004100 */
[----:B------:R-:W-:Y:S01]  /*01c0*/  FFMA R13, R13, 0.125, R14 ;  /* 0x3e0000000d0d7823 */ /* 0x000fe2000000000e */
[----:B------:R-:W-:Y:S01]  /*01d0*/  HADD2.F32 R16, -RZ, R10.H1_H1 ;  /* 0x3000000aff107230 */ /* 0x000fe20000004100 */
[----:B------:R-:W-:Y:S01]  /*01e0*/  FFMA R4, R4, 0.125, R15 ;  /* 0x3e00000004047823 */ /* 0x000fe2000000000f */
[--C-:B------:R-:W-:Y:S01]  /*01f0*/  HADD2.F32 R5, -RZ, R6.reuse.H1_H1 ;  /* 0x30000006ff057230 */ /* 0x100fe20000004100 */
[----:B------:R-:W-:Y:S01]  /*0200*/  FFMA R8, R11, 0.125, R8 ;  /* 0x3e0000000b087823 */ /* 0x000fe20000000008 */
[----:B------:R-:W-:-:S02]  /*0210*/  HADD2.F32 R17, -RZ, R6.H0_H0 ;  /* 0x20000006ff117230 */ /* 0x000fc40000004100 */
[----:B------:R-:W-:Y:S01]  /*0220*/  HADD2.F32 R10, -RZ, R10.H0_H0 ;  /* 0x2000000aff0a7230 */ /* 0x000fe20000004100 */
[----:B------:R-:W-:Y:S01]  /*0230*/  FFMA R5, R5, 0.125, R16 ;  /* 0x3e00000005057823 */ /* 0x000fe20000000010 */
[--C-:B------:R-:W-:Y:S01]  /*0240*/  HADD2.F32 R21, -RZ, R7.reuse.H1_H1 ;  /* 0x30000007ff157230 */ /* 0x100fe20000004100 */
[----:B------:R-:W-:Y:S01]  /*0250*/  F2FP.F16.F32.PACK_AB R8, R9, R8 ;  /* 0x000000080908723e */ /* 0x000fe200000000ff */
[----:B------:R-:W-:Y:S01]  /*0260*/  HADD2.F32 R6, -RZ, R7.H0_H0 ;  /* 0x20000007ff067230 */ /* 0x000fe20000004100 */
[----:B------:R-:W-:Y:S01]  /*0270*/  FFMA R10, R17, 0.125, R10 ;  /* 0x3e000000110a7823 */ /* 0x000fe2000000000a */
[----:B------:R-:W-:Y:S01]  /*0280*/  F2FP.F16.F32.PACK_AB R9, R13, R4 ;  /* 0x000000040d09723e */ /* 0x000fe200000000ff */
[----:B------:R-:W-:Y:S02]  /*0290*/  FFMA R21, R21, 0.125, R18 ;  /* 0x3e00000015157823 */ /* 0x000fe40000000012 */
[----:B------:R-:W-:Y:S01]  /*02a0*/  FFMA R6, R6, 0.125, R19 ;  /* 0x3e00000006067823 */ /* 0x000fe20000000013 */
[----:B------:R-:W-:-:S04]  /*02b0*/  F2FP.F16.F32.PACK_AB R10, R5, R10 ;  /* 0x0000000a050a723e */ /* 0x000fc800000000ff */
[----:B------:R-:W-:Y:S01]  /*02c0*/  F2FP.F16.F32.PACK_AB R11, R21, R6 ;  /* 0x00000006150b723e */ /* 0x000fe200000000ff */
[----:B------:R-:W-:Y:S06]  /*02d0*/  @P0 EXIT ;  /* 0x000000000000094d */ /* 0x000fec0003800000 */
[----:B------:R-:W-:Y:S01]  /*02e0*/  STG.E.128 [R2.64], R8 ;  /* 0x0000000802007986 */ /* 0x000fe2000c101d04 */
[----:B------:R-:W-:Y:S05]  /*02f0*/  EXIT ;  /* 0x000000000000794d */ /* 0x000fea0003800000 */
.L_x_0:
[----:B------:R-:W-:-:S00]  /*0300*/  BRA `(.L_x_0) ;  /* 0xfffffff000007947 */ /* 0x000fc0000383ffff */
[----:B------:R-:W-:-:S00]  /*0310*/  NOP ;  /* 0x0000000000007918 */ /* 0x000fc00000000000 */
        /* <DEDUP_REMOVED lines=14> */
.L_x_1:
